//
// Generated by NVIDIA NVVM Compiler
//
// Compiler Build ID: CL-36424714
// Cuda compilation tools, release 13.0, V13.0.88
// Based on NVVM 20.0.0
//

.version 9.0
.target sm_100
.address_size 64

	// .globl	_Z4testPi
.extern .func  (.param .b32 func_retval0) vprintf
(
	.param .b64 vprintf_param_0,
	.param .b64 vprintf_param_1
)
;
.global .align 1 .b8 $str[3] = {105, 10};

.visible .entry _Z4testPi(
	.param .u64 .ptr .align 1 _Z4testPi_param_0
)
{
	.reg .pred 	%p<2>;
	.reg .b32 	%r<5>;
	.reg .b64 	%rd<5>;

	ld.param.u64 	%rd1, [_Z4testPi_param_0];
	mov.u32 	%r1, %tid.x;
	setp.ne.s32 	%p1, %r1, 0;
	@%p1 bra 	$L__BB0_2;
	cvta.to.global.u64 	%rd2, %rd1;
	mov.u64 	%rd3, $str;
	cvta.global.u64 	%rd4, %rd3;
	{ // callseq 0, 0
	.param .b64 param0;
	st.param.b64 	[param0], %rd4;
	.param .b64 param1;
	st.param.b64 	[param1], 0;
	.param .b32 retval0;
	call.uni (retval0), 
	vprintf, 
	(
	param0, 
	param1
	);
	ld.param.b32 	%r2, [retval0];
	} // callseq 0
	atom.global.add.u32 	%r4, [%rd2], 1;
$L__BB0_2:
	ret;

}


// ===== COMPILED SASS (sm_100) =====

	.target	sm_100

	.elftype	@"ET_EXEC"


//--------------------- .note.nv.tkinfo           --------------------------
	.section	.note.nv.tkinfo,"",@"SHT_NOTE"
	.sectionflags	@"SHF_NOTE_NV_TKINFO"
	.tkinfo
        /*0018*/ 	.word	0x00000002
        /*0030*/ 	.string	""
        /*0030*/ 	.string	"ptxas"
        /*0030*/ 	.string	"Cuda compilation tools, release 13.0, V13.0.88"
        /*0030*/ 	.string	"Build cuda_13.0.r13.0/compiler.36424714_0"
        /*0030*/ 	.string	"-arch sm_100 -m 64 "



//--------------------- .note.nv.cuinfo           --------------------------
	.section	.note.nv.cuinfo,"",@"SHT_NOTE"
	.sectionflags	@"SHF_NOTE_NV_CUINFO"
        /*0018*/ 	.short	0x0002
        /*001a*/ 	.short	0x0064
        /*001c*/ 	.short	0x0082
	.zero		2


//--------------------- .nv.info                  --------------------------
	.section	.nv.info,"",@"SHT_CUDA_INFO"
	.align	4


	//----- nvinfo : EIATTR_REGCOUNT
	.align		4
        /*0000*/ 	.byte	0x04, 0x2f
        /*0002*/ 	.short	(.L_2 - .L_1)
	.align		4
.L_1:
        /*0004*/ 	.word	index@(_Z4testPi)
        /*0008*/ 	.word	0x00000018


	//----- nvinfo : EIATTR_FRAME_SIZE
	.align		4
.L_2:
        /*000c*/ 	.byte	0x04, 0x11
        /*000e*/ 	.short	(.L_4 - .L_3)
	.align		4
.L_3:
        /*0010*/ 	.word	index@(_Z4testPi)
        /*0014*/ 	.word	0x00000000


	//----- nvinfo : EIATTR_MIN_STACK_SIZE
	.align		4
.L_4:
        /*0018*/ 	.byte	0x04, 0x12
        /*001a*/ 	.short	(.L_6 - .L_5)
	.align		4
.L_5:
        /*001c*/ 	.word	index@(_Z4testPi)
        /*0020*/ 	.word	0x00000000
.L_6:


//--------------------- .nv.compat                --------------------------
	.section	.nv.compat,"",@"SHT_CUDA_COMPAT_INFO"
	.align	4
        /*0000*/ 	.byte	0x02, 0x09, 0x00, 0x00, 0x02, 0x02, 0x01, 0x00, 0x02, 0x05, 0x05, 0x00, 0x03, 0x07, 0x01, 0x01
        /*0010*/ 	.byte	0x02, 0x03, 0x00, 0x00, 0x02, 0x06, 0x01, 0x00, 0x04, 0x0b, 0x08, 0x00, 0x09, 0x00, 0x00, 0x00
        /*0020*/ 	.byte	0x00, 0x00, 0x00, 0x00


//--------------------- .nv.info._Z4testPi        --------------------------
	.section	.nv.info._Z4testPi,"",@"SHT_CUDA_INFO"
	.sectionflags	@""
	.align	4


	//----- nvinfo : EIATTR_CUDA_API_VERSION
	.align		4
        /*0000*/ 	.byte	0x04, 0x37
        /*0002*/ 	.short	(.L_8 - .L_7)
.L_7:
        /*0004*/ 	.word	0x00000082


	//----- nvinfo : EIATTR_KPARAM_INFO
	.align		4
.L_8:
        /*0008*/ 	.byte	0x04, 0x17
        /*000a*/ 	.short	(.L_10 - .L_9)
.L_9:
        /*000c*/ 	.word	0x00000000
        /*0010*/ 	.short	0x0000
        /*0012*/ 	.short	0x0000
        /*0014*/ 	.byte	0x00, 0xf5, 0x21, 0x00


	//----- nvinfo : EIATTR_SPARSE_MMA_MASK
	.align		4
.L_10:
        /*0018*/ 	.byte	0x03, 0x50
        /*001a*/ 	.short	0x0000


	//----- nvinfo : EIATTR_MAXREG_COUNT
	.align		4
        /*001c*/ 	.byte	0x03, 0x1b
        /*001e*/ 	.short	0x00ff


	//----- nvinfo : EIATTR_EXTERNS
	.align		4
        /*0020*/ 	.byte	0x04, 0x0f
        /*0022*/ 	.short	(.L_12 - .L_11)


	//   ....[0]....
	.align		4
.L_11:
        /*0024*/ 	.word	index@(vprintf)


	//----- nvinfo : EIATTR_MERCURY_ISA_VERSION
	.align		4
.L_12:
        /*0028*/ 	.byte	0x03, 0x5f
        /*002a*/ 	.short	0x0101


	//----- nvinfo : EIATTR_VRC_CTA_INIT_COUNT
	.align		4
        /*002c*/ 	.byte	0x02, 0x4a
	.zero		1
	.zero		1


	//----- nvinfo : EIATTR_SYSCALL_OFFSETS
	.align		4
        /*0030*/ 	.byte	0x04, 0x46
        /*0032*/ 	.short	(.L_14 - .L_13)


	//   ....[0]....
.L_13:
        /*0034*/ 	.word	0x000000c0


	//----- nvinfo : EIATTR_EXIT_INSTR_OFFSETS
	.align		4
.L_14:
        /*0038*/ 	.byte	0x04, 0x1c
        /*003a*/ 	.short	(.L_16 - .L_15)


	//   ....[0]....
.L_15:
        /*003c*/ 	.word	0x00000030


	//   ....[1]....
        /*0040*/ 	.word	0x00000100


	//----- nvinfo : EIATTR_CRS_STACK_SIZE
	.align		4
.L_16:
        /*0044*/ 	.byte	0x04, 0x1e
        /*0046*/ 	.short	(.L_18 - .L_17)
.L_17:
        /*0048*/ 	.word	0x00000000


	//----- nvinfo : EIATTR_CBANK_PARAM_SIZE
	.align		4
.L_18:
        /*004c*/ 	.byte	0x03, 0x19
        /*004e*/ 	.short	0x0008


	//----- nvinfo : EIATTR_PARAM_CBANK
	.align		4
        /*0050*/ 	.byte	0x04, 0x0a
        /*0052*/ 	.short	(.L_20 - .L_19)
	.align		4
.L_19:
        /*0054*/ 	.word	index@(.nv.constant0._Z4testPi)
        /*0058*/ 	.short	0x0380
        /*005a*/ 	.short	0x0008


	//----- nvinfo : EIATTR_SW_WAR
	.align		4
.L_20:
        /*005c*/ 	.byte	0x04, 0x36
        /*005e*/ 	.short	(.L_22 - .L_21)
.L_21:
        /*0060*/ 	.word	0x00000008
.L_22:


//--------------------- .nv.callgraph             --------------------------
	.section	.nv.callgraph,"",@"SHT_CUDA_CALLGRAPH"
	.align	4
	.sectionentsize	8
	.align		4
        /*0000*/ 	.word	0x00000000
	.align		4
        /*0004*/ 	.word	0xffffffff
	.align		4
        /*0008*/ 	.word	index@(_Z4testPi)
	.align		4
        /*000c*/ 	.word	index@(vprintf)
	.align		4
        /*0010*/ 	.word	0x00000000
	.align		4
        /*0014*/ 	.word	0xfffffffe
	.align		4
        /*0018*/ 	.word	0x00000000
	.align		4
        /*001c*/ 	.word	0xfffffffd
	.align		4
        /*0020*/ 	.word	0x00000000
	.align		4
        /*0024*/ 	.word	0xfffffffc


//--------------------- .nv.constant4             --------------------------
	.section	.nv.constant4,"a",@progbits
	.align	8
	.align		8
.nv.constant4:
        /*0000*/ 	.dword	vprintf
	.align		8
        /*0008*/ 	.dword	$str


//--------------------- .text._Z4testPi           --------------------------
	.section	.text._Z4testPi,"ax",@progbits
	.align	128
        .global         _Z4testPi
        .type           _Z4testPi,@function
        .size           _Z4testPi,(.L_x_2 - _Z4testPi)
        .other          _Z4testPi,@"STO_CUDA_ENTRY STV_DEFAULT"
_Z4testPi:
.text._Z4testPi:
[----:B------:R-:W0:Y:S01]  /*0000*/  LDC R1, c[0x0][0x37c] ;  /* 0x0000df00ff017b82 */ /* 0x000e220000000800 */
[----:B------:R-:W1:Y:S02]  /*0010*/  S2R R0, SR_TID.X ;  /* 0x0000000000007919 */ /* 0x000e640000002100 */
[----:B-1----:R-:W-:-:S13]  /*0020*/  ISETP.NE.AND P0, PT, R0, RZ, PT ;  /* 0x000000ff0000720c */ /* 0x002fda0003f05270 */
[----:B------:R-:W-:Y:S05]  /*0030*/  @P0 EXIT ;  /* 0x000000000000094d */ /* 0x000fea0003800000 */
[----:B------:R-:W-:Y:S01]  /*0040*/  MOV R0, 0x0 ;  /* 0x0000000000007802 */ /* 0x000fe20000000f00 */
[----:B------:R-:W1:Y:S01]  /*0050*/  LDCU.64 UR4, c[0x4][0x8] ;  /* 0x01000100ff0477ac */ /* 0x000e620008000a00 */
[----:B------:R-:W-:Y:S02]  /*0060*/  CS2R R6, SRZ ;  /* 0x0000000000067805 */ /* 0x000fe4000001ff00 */
[----:B------:R2:W3:Y:S01]  /*0070*/  LDC.64 R2, c[0x4][R0] ;  /* 0x0100000000027b82 */ /* 0x0004e20000000a00 */
[----:B------:R-:W4:Y:S01]  /*0080*/  LDCU.64 UR36, c[0x0][0x358] ;  /* 0x00006b00ff2477ac */ /* 0x000f220008000a00 */
[----:B-1----:R-:W-:Y:S02]  /*0090*/  IMAD.U32 R4, RZ, RZ, UR4 ;  /* 0x00000004ff047e24 */ /* 0x002fe4000f8e00ff */
[----:B--2---:R-:W-:-:S07]  /*00a0*/  IMAD.U32 R5, RZ, RZ, UR5 ;  /* 0x00000005ff057e24 */ /* 0x004fce000f8e00ff */
[----:B------:R-:W-:-:S07]  /*00b0*/  LEPC R20, `(.L_x_0) ;  /* 0x000000001014794e */ /* 0x000fce0000000000 */
[----:B0--34-:R-:W-:Y:S05]  /*00c0*/  CALL.ABS.NOINC R2 ;  /* 0x0000000002007343 */ /* 0x019fea0003c00000 */
.L_x_0:
[----:B------:R-:W0:Y:S01]  /*00d0*/  LDC.64 R2, c[0x0][0x380] ;  /* 0x0000e000ff027b82 */ /* 0x000e220000000a00 */
[----:B------:R-:W-:-:S05]  /*00e0*/  IMAD.MOV.U32 R5, RZ, RZ, 0x1 ;  /* 0x00000001ff057424 */ /* 0x000fca00078e00ff */
[----:B0-----:R-:W-:Y:S01]  /*00f0*/  REDG.E.ADD.STRONG.GPU desc[UR36][R2.64], R5 ;  /* 0x000000050200798e */ /* 0x001fe2000c12e124 */
[----:B------:R-:W-:Y:S05]  /*0100*/  EXIT ;  /* 0x000000000000794d */ /* 0x000fea0003800000 */
.L_x_1:
[----:B------:R-:W-:-:S00]  /*0110*/  BRA `(.L_x_1) ;  /* 0xfffffffc00fc7947 */ /* 0x000fc0000383ffff */
[----:B------:R-:W-:-:S00]  /*0120*/  NOP ;  /* 0x0000000000007918 */ /* 0x000fc00000000000 */
        /* <DEDUP_REMOVED lines=13> */
.L_x_2:


//--------------------- .nv.global.init           --------------------------
	.section	.nv.global.init,"aw",@progbits
.nv.global.init:
	.type		$str,@object
	.size		$str,(.L_0 - $str)
$str:
        /*0000*/ 	.byte	0x69, 0x0a, 0x00
.L_0:


//--------------------- .nv.shared.reserved.0     --------------------------
	.section	.nv.shared.reserved.0,"aw",@nobits
	.weak		__nv_reservedSMEM_offset_0_alias
	.size		__nv_reservedSMEM_offset_0_alias, 0, 64
	.other		__nv_reservedSMEM_offset_0_alias,@"STO_CUDA_RESERVED_SHARED STV_DEFAULT"
__nv_reservedSMEM_offset_0_alias:
	.zero		0
	.zero		64


//--------------------- .nv.constant0._Z4testPi   --------------------------
	.section	.nv.constant0._Z4testPi,"a",@progbits
	.sectionflags	@""
	.align	4
.nv.constant0._Z4testPi:
	.zero		904


//--------------------- SYMBOLS --------------------------

	.type		.nv.reservedSmem.offset0,@object
	.size		.nv.reservedSmem.offset0,0x4
	.type		vprintf,@function
